//
// Generated by NVIDIA NVVM Compiler
//
// Compiler Build ID: CL-36424714
// Cuda compilation tools, release 13.0, V13.0.88
// Based on NVVM 20.0.0
//

.version 9.0
.target sm_100
.address_size 64

	// .globl	_Z6all_inP6float2S0_

.visible .entry _Z6all_inP6float2S0_(
	.param .u64 .ptr .align 1 _Z6all_inP6float2S0__param_0,
	.param .u64 .ptr .align 1 _Z6all_inP6float2S0__param_1
)
{
	.local .align 16 .b8 	__local_depot0[32768];
	.reg .b64 	%SP;
	.reg .b64 	%SPL;
	.reg .pred 	%p<36>;
	.reg .b32 	%r<52>;
	.reg .b32 	%f<120>;
	.reg .b64 	%rd<19>;

	mov.u64 	%SPL, __local_depot0;
	ld.param.u64 	%rd9, [_Z6all_inP6float2S0__param_0];
	ld.param.u64 	%rd8, [_Z6all_inP6float2S0__param_1];
	cvta.to.global.u64 	%rd10, %rd9;
	add.u64 	%rd1, %SPL, 0;
	mov.u32 	%r12, %tid.x;
	mov.u32 	%r13, %ctaid.x;
	shl.b32 	%r14, %r13, 10;
	or.b32  	%r1, %r14, %r12;
	shl.b32 	%r48, %r1, 12;
	add.s64 	%rd18, %rd1, 64;
	add.s64 	%rd3, %rd10, 64;
	mov.b32 	%r49, 0;
	mov.u64 	%rd17, %rd18;
$L__BB0_1:
	mul.wide.s32 	%rd12, %r48, 8;
	add.s64 	%rd13, %rd3, %rd12;
	ld.global.v2.f32 	{%f4, %f5}, [%rd13+-64];
	ld.global.v2.f32 	{%f6, %f7}, [%rd13+-56];
	st.local.v4.f32 	[%rd17+-64], {%f4, %f5, %f6, %f7};
	ld.global.v2.f32 	{%f8, %f9}, [%rd13+-48];
	ld.global.v2.f32 	{%f10, %f11}, [%rd13+-40];
	st.local.v4.f32 	[%rd17+-48], {%f8, %f9, %f10, %f11};
	ld.global.v2.f32 	{%f12, %f13}, [%rd13+-32];
	ld.global.v2.f32 	{%f14, %f15}, [%rd13+-24];
	st.local.v4.f32 	[%rd17+-32], {%f12, %f13, %f14, %f15};
	ld.global.v2.f32 	{%f16, %f17}, [%rd13+-16];
	ld.global.v2.f32 	{%f18, %f19}, [%rd13+-8];
	st.local.v4.f32 	[%rd17+-16], {%f16, %f17, %f18, %f19};
	ld.global.v2.f32 	{%f20, %f21}, [%rd13];
	ld.global.v2.f32 	{%f22, %f23}, [%rd13+8];
	st.local.v4.f32 	[%rd17], {%f20, %f21, %f22, %f23};
	ld.global.v2.f32 	{%f24, %f25}, [%rd13+16];
	ld.global.v2.f32 	{%f26, %f27}, [%rd13+24];
	st.local.v4.f32 	[%rd17+16], {%f24, %f25, %f26, %f27};
	ld.global.v2.f32 	{%f28, %f29}, [%rd13+32];
	ld.global.v2.f32 	{%f30, %f31}, [%rd13+40];
	st.local.v4.f32 	[%rd17+32], {%f28, %f29, %f30, %f31};
	ld.global.v2.f32 	{%f32, %f33}, [%rd13+48];
	ld.global.v2.f32 	{%f34, %f35}, [%rd13+56];
	st.local.v4.f32 	[%rd17+48], {%f32, %f33, %f34, %f35};
	add.s32 	%r49, %r49, 16;
	add.s64 	%rd17, %rd17, 128;
	add.s32 	%r48, %r48, 16;
	setp.ne.s32 	%p1, %r49, 4096;
	@%p1 bra 	$L__BB0_1;
	ld.local.f32 	%f36, [%rd1];
	setp.gt.f32 	%p2, %f36, 0f00000000;
	neg.f32 	%f37, %f36;
	selp.f32 	%f119, %f36, %f37, %p2;
	mov.b32 	%r50, 0;
	mov.u32 	%r51, %r50;
$L__BB0_3:
	.pragma "used_bytes_mask 3855";
	ld.local.v4.f32 	{%f38, %f39, %f40, %f41}, [%rd18+-64];
	setp.gt.f32 	%p3, %f38, 0f00000000;
	neg.f32 	%f42, %f38;
	selp.f32 	%f43, %f38, %f42, %p3;
	setp.gt.f32 	%p4, %f43, %f119;
	selp.b32 	%r16, %r50, %r51, %p4;
	selp.f32 	%f44, %f43, %f119, %p4;
	setp.gt.f32 	%p5, %f40, 0f00000000;
	neg.f32 	%f45, %f40;
	selp.f32 	%f46, %f40, %f45, %p5;
	setp.gt.f32 	%p6, %f46, %f44;
	add.s32 	%r17, %r50, 1;
	selp.b32 	%r18, %r17, %r16, %p6;
	selp.f32 	%f47, %f46, %f44, %p6;
	.pragma "used_bytes_mask 3855";
	ld.local.v4.f32 	{%f48, %f49, %f50, %f51}, [%rd18+-48];
	setp.gt.f32 	%p7, %f48, 0f00000000;
	neg.f32 	%f52, %f48;
	selp.f32 	%f53, %f48, %f52, %p7;
	setp.gt.f32 	%p8, %f53, %f47;
	add.s32 	%r19, %r50, 2;
	selp.b32 	%r20, %r19, %r18, %p8;
	selp.f32 	%f54, %f53, %f47, %p8;
	setp.gt.f32 	%p9, %f50, 0f00000000;
	neg.f32 	%f55, %f50;
	selp.f32 	%f56, %f50, %f55, %p9;
	setp.gt.f32 	%p10, %f56, %f54;
	add.s32 	%r21, %r50, 3;
	selp.b32 	%r22, %r21, %r20, %p10;
	selp.f32 	%f57, %f56, %f54, %p10;
	.pragma "used_bytes_mask 3855";
	ld.local.v4.f32 	{%f58, %f59, %f60, %f61}, [%rd18+-32];
	setp.gt.f32 	%p11, %f58, 0f00000000;
	neg.f32 	%f62, %f58;
	selp.f32 	%f63, %f58, %f62, %p11;
	setp.gt.f32 	%p12, %f63, %f57;
	add.s32 	%r23, %r50, 4;
	selp.b32 	%r24, %r23, %r22, %p12;
	selp.f32 	%f64, %f63, %f57, %p12;
	setp.gt.f32 	%p13, %f60, 0f00000000;
	neg.f32 	%f65, %f60;
	selp.f32 	%f66, %f60, %f65, %p13;
	setp.gt.f32 	%p14, %f66, %f64;
	add.s32 	%r25, %r50, 5;
	selp.b32 	%r26, %r25, %r24, %p14;
	selp.f32 	%f67, %f66, %f64, %p14;
	.pragma "used_bytes_mask 3855";
	ld.local.v4.f32 	{%f68, %f69, %f70, %f71}, [%rd18+-16];
	setp.gt.f32 	%p15, %f68, 0f00000000;
	neg.f32 	%f72, %f68;
	selp.f32 	%f73, %f68, %f72, %p15;
	setp.gt.f32 	%p16, %f73, %f67;
	add.s32 	%r27, %r50, 6;
	selp.b32 	%r28, %r27, %r26, %p16;
	selp.f32 	%f74, %f73, %f67, %p16;
	setp.gt.f32 	%p17, %f70, 0f00000000;
	neg.f32 	%f75, %f70;
	selp.f32 	%f76, %f70, %f75, %p17;
	setp.gt.f32 	%p18, %f76, %f74;
	add.s32 	%r29, %r50, 7;
	selp.b32 	%r30, %r29, %r28, %p18;
	selp.f32 	%f77, %f76, %f74, %p18;
	.pragma "used_bytes_mask 3855";
	ld.local.v4.f32 	{%f78, %f79, %f80, %f81}, [%rd18];
	setp.gt.f32 	%p19, %f78, 0f00000000;
	neg.f32 	%f82, %f78;
	selp.f32 	%f83, %f78, %f82, %p19;
	setp.gt.f32 	%p20, %f83, %f77;
	add.s32 	%r31, %r50, 8;
	selp.b32 	%r32, %r31, %r30, %p20;
	selp.f32 	%f84, %f83, %f77, %p20;
	setp.gt.f32 	%p21, %f80, 0f00000000;
	neg.f32 	%f85, %f80;
	selp.f32 	%f86, %f80, %f85, %p21;
	setp.gt.f32 	%p22, %f86, %f84;
	add.s32 	%r33, %r50, 9;
	selp.b32 	%r34, %r33, %r32, %p22;
	selp.f32 	%f87, %f86, %f84, %p22;
	.pragma "used_bytes_mask 3855";
	ld.local.v4.f32 	{%f88, %f89, %f90, %f91}, [%rd18+16];
	setp.gt.f32 	%p23, %f88, 0f00000000;
	neg.f32 	%f92, %f88;
	selp.f32 	%f93, %f88, %f92, %p23;
	setp.gt.f32 	%p24, %f93, %f87;
	add.s32 	%r35, %r50, 10;
	selp.b32 	%r36, %r35, %r34, %p24;
	selp.f32 	%f94, %f93, %f87, %p24;
	setp.gt.f32 	%p25, %f90, 0f00000000;
	neg.f32 	%f95, %f90;
	selp.f32 	%f96, %f90, %f95, %p25;
	setp.gt.f32 	%p26, %f96, %f94;
	add.s32 	%r37, %r50, 11;
	selp.b32 	%r38, %r37, %r36, %p26;
	selp.f32 	%f97, %f96, %f94, %p26;
	.pragma "used_bytes_mask 3855";
	ld.local.v4.f32 	{%f98, %f99, %f100, %f101}, [%rd18+32];
	setp.gt.f32 	%p27, %f98, 0f00000000;
	neg.f32 	%f102, %f98;
	selp.f32 	%f103, %f98, %f102, %p27;
	setp.gt.f32 	%p28, %f103, %f97;
	add.s32 	%r39, %r50, 12;
	selp.b32 	%r40, %r39, %r38, %p28;
	selp.f32 	%f104, %f103, %f97, %p28;
	setp.gt.f32 	%p29, %f100, 0f00000000;
	neg.f32 	%f105, %f100;
	selp.f32 	%f106, %f100, %f105, %p29;
	setp.gt.f32 	%p30, %f106, %f104;
	add.s32 	%r41, %r50, 13;
	selp.b32 	%r42, %r41, %r40, %p30;
	selp.f32 	%f107, %f106, %f104, %p30;
	.pragma "used_bytes_mask 3855";
	ld.local.v4.f32 	{%f108, %f109, %f110, %f111}, [%rd18+48];
	setp.gt.f32 	%p31, %f108, 0f00000000;
	neg.f32 	%f112, %f108;
	selp.f32 	%f113, %f108, %f112, %p31;
	setp.gt.f32 	%p32, %f113, %f107;
	add.s32 	%r43, %r50, 14;
	selp.b32 	%r44, %r43, %r42, %p32;
	selp.f32 	%f114, %f113, %f107, %p32;
	setp.gt.f32 	%p33, %f110, 0f00000000;
	neg.f32 	%f115, %f110;
	selp.f32 	%f116, %f110, %f115, %p33;
	setp.gt.f32 	%p34, %f116, %f114;
	add.s32 	%r45, %r50, 15;
	selp.b32 	%r51, %r45, %r44, %p34;
	selp.f32 	%f119, %f116, %f114, %p34;
	add.s64 	%rd18, %rd18, 128;
	add.s32 	%r50, %r50, 16;
	setp.ne.s32 	%p35, %r50, 2048;
	@%p35 bra 	$L__BB0_3;
	cvta.to.global.u64 	%rd14, %rd8;
	mul.lo.s32 	%r46, %r51, 48000;
	shr.u32 	%r47, %r46, 12;
	cvt.rn.f32.u32 	%f117, %r47;
	mul.wide.s32 	%rd15, %r1, 8;
	add.s64 	%rd16, %rd14, %rd15;
	mov.f32 	%f118, 0f00000000;
	st.global.v2.f32 	[%rd16], {%f117, %f118};
	ret;

}


// ===== COMPILED SASS (sm_100) =====

	.target	sm_100

	.elftype	@"ET_EXEC"


//--------------------- .note.nv.tkinfo           --------------------------
	.section	.note.nv.tkinfo,"",@"SHT_NOTE"
	.sectionflags	@"SHF_NOTE_NV_TKINFO"
	.tkinfo
        /*0018*/ 	.word	0x00000002
        /*0030*/ 	.string	""
        /*0030*/ 	.string	"ptxas"
        /*0030*/ 	.string	"Cuda compilation tools, release 13.0, V13.0.88"
        /*0030*/ 	.string	"Build cuda_13.0.r13.0/compiler.36424714_0"
        /*0030*/ 	.string	"-arch sm_100 -m 64 "



//--------------------- .note.nv.cuinfo           --------------------------
	.section	.note.nv.cuinfo,"",@"SHT_NOTE"
	.sectionflags	@"SHF_NOTE_NV_CUINFO"
        /*0018*/ 	.short	0x0002
        /*001a*/ 	.short	0x0064
        /*001c*/ 	.short	0x0082
	.zero		2


//--------------------- .nv.info                  --------------------------
	.section	.nv.info,"",@"SHT_CUDA_INFO"
	.align	4


	//----- nvinfo : EIATTR_REGCOUNT
	.align		4
        /*0000*/ 	.byte	0x04, 0x2f
        /*0002*/ 	.short	(.L_1 - .L_0)
	.align		4
.L_0:
        /*0004*/ 	.word	index@(_Z6all_inP6float2S0_)
        /*0008*/ 	.word	0x0000002c


	//----- nvinfo : EIATTR_FRAME_SIZE
	.align		4
.L_1:
        /*000c*/ 	.byte	0x04, 0x11
        /*000e*/ 	.short	(.L_3 - .L_2)
	.align		4
.L_2:
        /*0010*/ 	.word	index@(_Z6all_inP6float2S0_)
        /*0014*/ 	.word	0x00008000


	//----- nvinfo : EIATTR_MIN_STACK_SIZE
	.align		4
.L_3:
        /*0018*/ 	.byte	0x04, 0x12
        /*001a*/ 	.short	(.L_5 - .L_4)
	.align		4
.L_4:
        /*001c*/ 	.word	index@(_Z6all_inP6float2S0_)
        /*0020*/ 	.word	0x00008000
.L_5:


//--------------------- .nv.compat                --------------------------
	.section	.nv.compat,"",@"SHT_CUDA_COMPAT_INFO"
	.align	4
        /*0000*/ 	.byte	0x02, 0x09, 0x00, 0x00, 0x02, 0x02, 0x01, 0x00, 0x02, 0x05, 0x05, 0x00, 0x03, 0x07, 0x01, 0x01
        /*0010*/ 	.byte	0x02, 0x03, 0x00, 0x00, 0x02, 0x06, 0x01, 0x00, 0x04, 0x0b, 0x08, 0x00, 0x09, 0x00, 0x00, 0x00
        /*0020*/ 	.byte	0x00, 0x00, 0x00, 0x00


//--------------------- .nv.info._Z6all_inP6float2S0_ --------------------------
	.section	.nv.info._Z6all_inP6float2S0_,"",@"SHT_CUDA_INFO"
	.sectionflags	@""
	.align	4


	//----- nvinfo : EIATTR_CUDA_API_VERSION
	.align		4
        /*0000*/ 	.byte	0x04, 0x37
        /*0002*/ 	.short	(.L_7 - .L_6)
.L_6:
        /*0004*/ 	.word	0x00000082


	//----- nvinfo : EIATTR_KPARAM_INFO
	.align		4
.L_7:
        /*0008*/ 	.byte	0x04, 0x17
        /*000a*/ 	.short	(.L_9 - .L_8)
.L_8:
        /*000c*/ 	.word	0x00000000
        /*0010*/ 	.short	0x0001
        /*0012*/ 	.short	0x0008
        /*0014*/ 	.byte	0x00, 0xf5, 0x21, 0x00


	//----- nvinfo : EIATTR_KPARAM_INFO
	.align		4
.L_9:
        /*0018*/ 	.byte	0x04, 0x17
        /*001a*/ 	.short	(.L_11 - .L_10)
.L_10:
        /*001c*/ 	.word	0x00000000
        /*0020*/ 	.short	0x0000
        /*0022*/ 	.short	0x0000
        /*0024*/ 	.byte	0x00, 0xf5, 0x21, 0x00


	//----- nvinfo : EIATTR_SPARSE_MMA_MASK
	.align		4
.L_11:
        /*0028*/ 	.byte	0x03, 0x50
        /*002a*/ 	.short	0x0000


	//----- nvinfo : EIATTR_MAXREG_COUNT
	.align		4
        /*002c*/ 	.byte	0x03, 0x1b
        /*002e*/ 	.short	0x00ff


	//----- nvinfo : EIATTR_MERCURY_ISA_VERSION
	.align		4
        /*0030*/ 	.byte	0x03, 0x5f
        /*0032*/ 	.short	0x0101


	//----- nvinfo : EIATTR_VRC_CTA_INIT_COUNT
	.align		4
        /*0034*/ 	.byte	0x02, 0x4a
	.zero		1
	.zero		1


	//----- nvinfo : EIATTR_EXIT_INSTR_OFFSETS
	.align		4
        /*0038*/ 	.byte	0x04, 0x1c
        /*003a*/ 	.short	(.L_13 - .L_12)


	//   ....[0]....
.L_12:
        /*003c*/ 	.word	0x000011f0


	//----- nvinfo : EIATTR_CBANK_PARAM_SIZE
	.align		4
.L_13:
        /*0040*/ 	.byte	0x03, 0x19
        /*0042*/ 	.short	0x0010


	//----- nvinfo : EIATTR_PARAM_CBANK
	.align		4
        /*0044*/ 	.byte	0x04, 0x0a
        /*0046*/ 	.short	(.L_15 - .L_14)
	.align		4
.L_14:
        /*0048*/ 	.word	index@(.nv.constant0._Z6all_inP6float2S0_)
        /*004c*/ 	.short	0x0380
        /*004e*/ 	.short	0x0010


	//----- nvinfo : EIATTR_SW_WAR
	.align		4
.L_15:
        /*0050*/ 	.byte	0x04, 0x36
        /*0052*/ 	.short	(.L_17 - .L_16)
.L_16:
        /*0054*/ 	.word	0x00000008
.L_17:


//--------------------- .nv.callgraph             --------------------------
	.section	.nv.callgraph,"",@"SHT_CUDA_CALLGRAPH"
	.align	4
	.sectionentsize	8
	.align		4
        /*0000*/ 	.word	0x00000000
	.align		4
        /*0004*/ 	.word	0xffffffff
	.align		4
        /*0008*/ 	.word	0x00000000
	.align		4
        /*000c*/ 	.word	0xfffffffe
	.align		4
        /*0010*/ 	.word	0x00000000
	.align		4
        /*0014*/ 	.word	0xfffffffd
	.align		4
        /*0018*/ 	.word	0x00000000
	.align		4
        /*001c*/ 	.word	0xfffffffc


//--------------------- .text._Z6all_inP6float2S0_ --------------------------
	.section	.text._Z6all_inP6float2S0_,"ax",@progbits
	.align	128
        .global         _Z6all_inP6float2S0_
        .type           _Z6all_inP6float2S0_,@function
        .size           _Z6all_inP6float2S0_,(.L_x_3 - _Z6all_inP6float2S0_)
        .other          _Z6all_inP6float2S0_,@"STO_CUDA_ENTRY STV_DEFAULT"
_Z6all_inP6float2S0_:
.text._Z6all_inP6float2S0_:
[----:B------:R-:W0:Y:S01]  /*0000*/  LDC R1, c[0x0][0x37c] ;  /* 0x0000df00ff017b82 */ /* 0x000e220000000800 */
[----:B------:R-:W1:Y:S07]  /*0010*/  S2R R36, SR_TID.X ;  /* 0x0000000000247919 */ /* 0x000e6e0000002100 */
[----:B------:R-:W2:Y:S01]  /*0020*/  S2UR UR4, SR_CTAID.X ;  /* 0x00000000000479c3 */ /* 0x000ea20000002500 */
[----:B------:R-:W3:Y:S01]  /*0030*/  LDCU.64 UR6, c[0x0][0x380] ;  /* 0x00007000ff0677ac */ /* 0x000ee20008000a00 */
[----:B0-----:R-:W-:Y:S01]  /*0040*/  VIADD R1, R1, 0xffff8000 ;  /* 0xffff800001017836 */ /* 0x001fe20000000000 */
[----:B------:R-:W0:Y:S01]  /*0050*/  LDCU.64 UR8, c[0x0][0x358] ;  /* 0x00006b00ff0877ac */ /* 0x000e220008000a00 */
[----:B---3--:R-:W-:-:S04]  /*0060*/  UIADD3 UR5, UP0, UPT, UR6, 0x40, URZ ;  /* 0x0000004006057890 */ /* 0x008fc8000ff1e0ff */
[----:B------:R-:W-:Y:S02]  /*0070*/  UIADD3.X UR6, UPT, UPT, URZ, UR7, URZ, UP0, !UPT ;  /* 0x00000007ff067290 */ /* 0x000fe400087fe4ff */
[----:B--2---:R-:W-:Y:S01]  /*0080*/  USHF.L.U32 UR4, UR4, 0xa, URZ ;  /* 0x0000000a04047899 */ /* 0x004fe200080006ff */
[----:B------:R-:W-:-:S03]  /*0090*/  IMAD.U32 R38, RZ, RZ, UR5 ;  /* 0x00000005ff267e24 */ /* 0x000fc6000f8e00ff */
[----:B------:R-:W-:Y:S02]  /*00a0*/  IMAD.U32 R39, RZ, RZ, UR6 ;  /* 0x00000006ff277e24 */ /* 0x000fe4000f8e00ff */
[----:B-1----:R-:W-:-:S05]  /*00b0*/  LOP3.LUT R36, R36, UR4, RZ, 0xfc, !PT ;  /* 0x0000000424247c12 */ /* 0x002fca000f8efcff */
[----:B------:R-:W-:-:S04]  /*00c0*/  IMAD.SHL.U32 R3, R36, 0x1000, RZ ;  /* 0x0000100024037824 */ /* 0x000fc800078e00ff */
[----:B------:R-:W-:-:S05]  /*00d0*/  IMAD.WIDE R24, R3, 0x8, R38 ;  /* 0x0000000803187825 */ /* 0x000fca00078e0226 */
[----:B0-----:R-:W2:Y:S04]  /*00e0*/  LDG.E.64 R4, desc[UR8][R24.64+-0x40] ;  /* 0xffffc00818047981 */ /* 0x001ea8000c1e1b00 */
[----:B------:R-:W2:Y:S04]  /*00f0*/  LDG.E.64 R6, desc[UR8][R24.64+-0x38] ;  /* 0xffffc80818067981 */ /* 0x000ea8000c1e1b00 */
[----:B------:R-:W3:Y:S04]  /*0100*/  LDG.E.64 R8, desc[UR8][R24.64+-0x30] ;  /* 0xffffd00818087981 */ /* 0x000ee8000c1e1b00 */
[----:B------:R-:W3:Y:S04]  /*0110*/  LDG.E.64 R10, desc[UR8][R24.64+-0x28] ;  /* 0xffffd808180a7981 */ /* 0x000ee8000c1e1b00 */
[----:B------:R-:W4:Y:S04]  /*0120*/  LDG.E.64 R12, desc[UR8][R24.64+-0x20] ;  /* 0xffffe008180c7981 */ /* 0x000f28000c1e1b00 */
[----:B------:R-:W4:Y:S04]  /*0130*/  LDG.E.64 R14, desc[UR8][R24.64+-0x18] ;  /* 0xffffe808180e7981 */ /* 0x000f28000c1e1b00 */
[----:B------:R-:W5:Y:S04]  /*0140*/  LDG.E.64 R16, desc[UR8][R24.64+0x20] ;  /* 0x0000200818107981 */ /* 0x000f68000c1e1b00 */
[----:B------:R-:W5:Y:S04]  /*0150*/  LDG.E.64 R18, desc[UR8][R24.64+0x28] ;  /* 0x0000280818127981 */ /* 0x000f68000c1e1b00 */
[----:B------:R-:W5:Y:S04]  /*0160*/  LDG.E.64 R20, desc[UR8][R24.64+0x30] ;  /* 0x0000300818147981 */ /* 0x000f68000c1e1b00 */
[----:B------:R-:W5:Y:S04]  /*0170*/  LDG.E.64 R22, desc[UR8][R24.64+0x38] ;  /* 0x0000380818167981 */ /* 0x000f68000c1e1b00 */
[----:B--2---:R0:W-:Y:S04]  /*0180*/  STL.128 [R1], R4 ;  /* 0x0000000401007387 */ /* 0x0041e80000100c00 */
[----:B---3--:R1:W-:Y:S04]  /*0190*/  STL.128 [R1+0x10], R8 ;  /* 0x0000100801007387 */ /* 0x0083e80000100c00 */
[----:B----4-:R2:W-:Y:S04]  /*01a0*/  STL.128 [R1+0x20], R12 ;  /* 0x0000200c01007387 */ /* 0x0105e80000100c00 */
[----:B0-----:R-:W3:Y:S04]  /*01b0*/  LDG.E.64 R4, desc[UR8][R24.64+-0x10] ;  /* 0xfffff00818047981 */ /* 0x001ee8000c1e1b00 */
[----:B------:R-:W3:Y:S04]  /*01c0*/  LDG.E.64 R6, desc[UR8][R24.64+-0x8] ;  /* 0xfffff80818067981 */ /* 0x000ee8000c1e1b00 */
[----:B-1----:R-:W4:Y:S04]  /*01d0*/  LDG.E.64 R8, desc[UR8][R24.64] ;  /* 0x0000000818087981 */ /* 0x002f28000c1e1b00 */
[----:B------:R-:W4:Y:S04]  /*01e0*/  LDG.E.64 R10, desc[UR8][R24.64+0x8] ;  /* 0x00000808180a7981 */ /* 0x000f28000c1e1b00 */
[----:B--2---:R-:W2:Y:S04]  /*01f0*/  LDG.E.64 R12, desc[UR8][R24.64+0x10] ;  /* 0x00001008180c7981 */ /* 0x004ea8000c1e1b00 */
[----:B------:R-:W2:Y:S04]  /*0200*/  LDG.E.64 R14, desc[UR8][R24.64+0x18] ;  /* 0x00001808180e7981 */ /* 0x000ea8000c1e1b00 */
[----:B-----5:R0:W-:Y:S04]  /*0210*/  STL.128 [R1+0x60], R16 ;  /* 0x0000601001007387 */ /* 0x0201e80000100c00 */
[----:B------:R0:W-:Y:S01]  /*0220*/  STL.128 [R1+0x70], R20 ;  /* 0x0000701401007387 */ /* 0x0001e20000100c00 */
[----:B------:R-:W-:-:S02]  /*0230*/  VIADD R0, R1, 0x40 ;  /* 0x0000004001007836 */ /* 0x000fc40000000000 */
[----:B------:R-:W-:Y:S02]  /*0240*/  VIADD R2, R1, 0xc0 ;  /* 0x000000c001027836 */ /* 0x000fe40000000000 */
[----:B------:R-:W-:Y:S01]  /*0250*/  VIADD R3, R3, 0x10 ;  /* 0x0000001003037836 */ /* 0x000fe20000000000 */
[----:B------:R-:W-:Y:S01]  /*0260*/  UMOV UR4, 0x10 ;  /* 0x0000001000047882 */ /* 0x000fe20000000000 */
[----:B---3--:R0:W-:Y:S04]  /*0270*/  STL.128 [R1+0x30], R4 ;  /* 0x0000300401007387 */ /* 0x0081e80000100c00 */
[----:B----4-:R0:W-:Y:S04]  /*0280*/  STL.128 [R1+0x40], R8 ;  /* 0x0000400801007387 */ /* 0x0101e80000100c00 */
[----:B--2---:R0:W-:Y:S02]  /*0290*/  STL.128 [R1+0x50], R12 ;  /* 0x0000500c01007387 */ /* 0x0041e40000100c00 */
.L_x_0:
[----:B0-----:R-:W-:-:S05]  /*02a0*/  IMAD.WIDE R20, R3, 0x8, R38 ;  /* 0x0000000803147825 */ /* 0x001fca00078e0226 */
[----:B------:R-:W2:Y:S04]  /*02b0*/  LDG.E.64 R4, desc[UR8][R20.64+-0x40] ;  /* 0xffffc00814047981 */ /* 0x000ea8000c1e1b00 */
[----:B------:R-:W2:Y:S04]  /*02c0*/  LDG.E.64 R6, desc[UR8][R20.64+-0x38] ;  /* 0xffffc80814067981 */ /* 0x000ea8000c1e1b00 */
[----:B------:R-:W3:Y:S04]  /*02d0*/  LDG.E.64 R8, desc[UR8][R20.64+-0x30] ;  /* 0xffffd00814087981 */ /* 0x000ee8000c1e1b00 */
[----:B------:R-:W3:Y:S04]  /*02e0*/  LDG.E.64 R10, desc[UR8][R20.64+-0x28] ;  /* 0xffffd808140a7981 */ /* 0x000ee8000c1e1b00 */
[----:B------:R-:W4:Y:S04]  /*02f0*/  LDG.E.64 R12, desc[UR8][R20.64+-0x20] ;  /* 0xffffe008140c7981 */ /* 0x000f28000c1e1b00 */
[----:B------:R-:W4:Y:S04]  /*0300*/  LDG.E.64 R14, desc[UR8][R20.64+-0x18] ;  /* 0xffffe808140e7981 */ /* 0x000f28000c1e1b00 */
[----:B------:R-:W5:Y:S04]  /*0310*/  LDG.E.64 R16, desc[UR8][R20.64+0x20] ;  /* 0x0000200814107981 */ /* 0x000f68000c1e1b00 */
[----:B------:R-:W5:Y:S04]  /*0320*/  LDG.E.64 R18, desc[UR8][R20.64+0x28] ;  /* 0x0000280814127981 */ /* 0x000f68000c1e1b00 */
[----:B--2---:R0:W-:Y:S04]  /*0330*/  STL.128 [R2+-0x40], R4 ;  /* 0xffffc00402007387 */ /* 0x0041e80000100c00 */
[----:B---3--:R1:W-:Y:S04]  /*0340*/  STL.128 [R2+-0x30], R8 ;  /* 0xffffd00802007387 */ /* 0x0083e80000100c00 */
[----:B----4-:R2:W-:Y:S04]  /*0350*/  STL.128 [R2+-0x20], R12 ;  /* 0xffffe00c02007387 */ /* 0x0105e80000100c00 */
[----:B0-----:R-:W3:Y:S04]  /*0360*/  LDG.E.64 R4, desc[UR8][R20.64+-0x10] ;  /* 0xfffff00814047981 */ /* 0x001ee8000c1e1b00 */
[----:B------:R-:W3:Y:S04]  /*0370*/  LDG.E.64 R6, desc[UR8][R20.64+-0x8] ;  /* 0xfffff80814067981 */ /* 0x000ee8000c1e1b00 */
[----:B-1----:R-:W4:Y:S04]  /*0380*/  LDG.E.64 R8, desc[UR8][R20.64] ;  /* 0x0000000814087981 */ /* 0x002f28000c1e1b00 */
[----:B------:R-:W4:Y:S04]  /*0390*/  LDG.E.64 R10, desc[UR8][R20.64+0x8] ;  /* 0x00000808140a7981 */ /* 0x000f28000c1e1b00 */
[----:B--2---:R-:W2:Y:S04]  /*03a0*/  LDG.E.64 R12, desc[UR8][R20.64+0x10] ;  /* 0x00001008140c7981 */ /* 0x004ea8000c1e1b00 */
[----:B------:R-:W2:Y:S01]  /*03b0*/  LDG.E.64 R14, desc[UR8][R20.64+0x18] ;  /* 0x00001808140e7981 */ /* 0x000ea2000c1e1b00 */
[----:B------:R-:W-:-:S04]  /*03c0*/  VIADD R23, R3, 0x10 ;  /* 0x0000001003177836 */ /* 0x000fc80000000000 */
[----:B------:R-:W-:Y:S01]  /*03d0*/  IMAD.WIDE R22, R23, 0x8, R38 ;  /* 0x0000000817167825 */ /* 0x000fe200078e0226 */
[----:B-----5:R0:W-:Y:S04]  /*03e0*/  STL.128 [R2+0x20], R16 ;  /* 0x0000201002007387 */ /* 0x0201e80000100c00 */
[----:B0-----:R-:W5:Y:S04]  /*03f0*/  LDG.E.64 R16, desc[UR8][R22.64+-0x20] ;  /* 0xffffe00816107981 */ /* 0x001f68000c1e1b00 */
[----:B------:R-:W5:Y:S04]  /*0400*/  LDG.E.64 R18, desc[UR8][R22.64+-0x18] ;  /* 0xffffe80816127981 */ /* 0x000f68000c1e1b00 */
[----:B---3--:R0:W-:Y:S04]  /*0410*/  STL.128 [R2+-0x10], R4 ;  /* 0xfffff00402007387 */ /* 0x0081e80000100c00 */
[----:B----4-:R1:W-:Y:S04]  /*0420*/  STL.128 [R2], R8 ;  /* 0x0000000802007387 */ /* 0x0103e80000100c00 */
[----:B--2---:R2:W-:Y:S04]  /*0430*/  STL.128 [R2+0x10], R12 ;  /* 0x0000100c02007387 */ /* 0x0045e80000100c00 */
[----:B0-----:R-:W3:Y:S04]  /*0440*/  LDG.E.64 R4, desc[UR8][R20.64+0x30] ;  /* 0x0000300814047981 */ /* 0x001ee8000c1e1b00 */
[----:B------:R-:W3:Y:S04]  /*0450*/  LDG.E.64 R6, desc[UR8][R20.64+0x38] ;  /* 0x0000380814067981 */ /* 0x000ee8000c1e1b00 */
[----:B-1----:R-:W4:Y:S04]  /*0460*/  LDG.E.64 R8, desc[UR8][R22.64+-0x40] ;  /* 0xffffc00816087981 */ /* 0x002f28000c1e1b00 */
[----:B------:R-:W4:Y:S04]  /*0470*/  LDG.E.64 R10, desc[UR8][R22.64+-0x38] ;  /* 0xffffc808160a7981 */ /* 0x000f28000c1e1b00 */
[----:B--2---:R-:W2:Y:S04]  /*0480*/  LDG.E.64 R12, desc[UR8][R22.64+-0x30] ;  /* 0xffffd008160c7981 */ /* 0x004ea8000c1e1b00 */
[----:B------:R-:W2:Y:S04]  /*0490*/  LDG.E.64 R14, desc[UR8][R22.64+-0x28] ;  /* 0xffffd808160e7981 */ /* 0x000ea8000c1e1b00 */
[----:B-----5:R0:W-:Y:S04]  /*04a0*/  STL.128 [R2+0x60], R16 ;  /* 0x0000601002007387 */ /* 0x0201e80000100c00 */
[----:B0-----:R-:W5:Y:S04]  /*04b0*/  LDG.E.64 R16, desc[UR8][R22.64+0x20] ;  /* 0x0000200816107981 */ /* 0x001f68000c1e1b00 */
[----:B------:R-:W5:Y:S04]  /*04c0*/  LDG.E.64 R18, desc[UR8][R22.64+0x28] ;  /* 0x0000280816127981 */ /* 0x000f68000c1e1b00 */
[----:B---3--:R0:W-:Y:S04]  /*04d0*/  STL.128 [R2+0x30], R4 ;  /* 0x0000300402007387 */ /* 0x0081e80000100c00 */
[----:B----4-:R1:W-:Y:S04]  /*04e0*/  STL.128 [R2+0x40], R8 ;  /* 0x0000400802007387 */ /* 0x0103e80000100c00 */
[----:B--2---:R2:W-:Y:S04]  /*04f0*/  STL.128 [R2+0x50], R12 ;  /* 0x0000500c02007387 */ /* 0x0045e80000100c00 */
        /* <DEDUP_REMOVED lines=47> */
[----:B------:R-:W5:Y:S04]  /*07f0*/  LDG.E.64 R20, desc[UR8][R22.64+0x30] ;  /* 0x0000300816147981 */ /* 0x000f68000c1e1b00 */
        /* <DEDUP_REMOVED lines=11> */
[----:B------:R-:W2:Y:S01]  /*08b0*/  LDG.E.64 R22, desc[UR8][R22.64+0x38] ;  /* 0x0000380816167981 */ /* 0x000ea2000c1e1b00 */
[----:B------:R-:W-:-:S04]  /*08c0*/  VIADD R41, R3, 0x40 ;  /* 0x0000004003297836 */ /* 0x000fc80000000000 */
[----:B------:R-:W-:Y:S01]  /*08d0*/  IMAD.WIDE R40, R41, 0x8, R38 ;  /* 0x0000000829287825 */ /* 0x000fe200078e0226 */
[----:B-----5:R0:W-:Y:S04]  /*08e0*/  STL.128 [R2+0x1a0], R16 ;  /* 0x0001a01002007387 */ /* 0x0201e80000100c00 */
[----:B------:R-:W5:Y:S04]  /*08f0*/  LDG.E.64 R24, desc[UR8][R40.64+-0x40] ;  /* 0xffffc00828187981 */ /* 0x000f68000c1e1b00 */
[----:B------:R-:W5:Y:S04]  /*0900*/  LDG.E.64 R26, desc[UR8][R40.64+-0x38] ;  /* 0xffffc808281a7981 */ /* 0x000f68000c1e1b00 */
[----:B------:R-:W5:Y:S04]  /*0910*/  LDG.E.64 R28, desc[UR8][R40.64+-0x30] ;  /* 0xffffd008281c7981 */ /* 0x000f68000c1e1b00 */
[----:B------:R-:W5:Y:S04]  /*0920*/  LDG.E.64 R30, desc[UR8][R40.64+-0x28] ;  /* 0xffffd808281e7981 */ /* 0x000f68000c1e1b00 */
[----:B------:R-:W5:Y:S04]  /*0930*/  LDG.E.64 R32, desc[UR8][R40.64+-0x20] ;  /* 0xffffe00828207981 */ /* 0x000f68000c1e1b00 */
        /* <DEDUP_REMOVED lines=8> */
[----:B------:R0:W-:Y:S04]  /*09c0*/  STL.128 [R2+0x1b0], R20 ;  /* 0x0001b01402007387 */ /* 0x0001e80000100c00 */
[----:B-1----:R-:W4:Y:S04]  /*09d0*/  LDG.E.64 R8, desc[UR8][R40.64] ;  /* 0x0000000828087981 */ /* 0x002f28000c1e1b00 */
[----:B------:R-:W4:Y:S04]  /*09e0*/  LDG.E.64 R10, desc[UR8][R40.64+0x8] ;  /* 0x00000808280a7981 */ /* 0x000f28000c1e1b00 */
[----:B--2---:R-:W2:Y:S04]  /*09f0*/  LDG.E.64 R12, desc[UR8][R40.64+0x10] ;  /* 0x00001008280c7981 */ /* 0x004ea8000c1e1b00 */
[----:B------:R-:W2:Y:S04]  /*0a00*/  LDG.E.64 R14, desc[UR8][R40.64+0x18] ;  /* 0x00001808280e7981 */ /* 0x000ea8000c1e1b00 */
[----:B0-----:R-:W2:Y:S04]  /*0a10*/  LDG.E.64 R20, desc[UR8][R40.64+0x30] ;  /* 0x0000300828147981 */ /* 0x001ea8000c1e1b00 */
[----:B------:R-:W2:Y:S01]  /*0a20*/  LDG.E.64 R22, desc[UR8][R40.64+0x38] ;  /* 0x0000380828167981 */ /* 0x000ea2000c1e1b00 */
[----:B------:R-:W-:-:S04]  /*0a30*/  UIADD3 UR4, UPT, UPT, UR4, 0x50, URZ ;  /* 0x0000005004047890 */ /* 0x000fc8000fffe0ff */
[----:B------:R-:W-:Y:S01]  /*0a40*/  UISETP.NE.AND UP0, UPT, UR4, 0x1000, UPT ;  /* 0x000010000400788c */ /* 0x000fe2000bf05270 */
[----:B-----5:R-:W-:Y:S01]  /*0a50*/  STL.128 [R2+0x1c0], R24 ;  /* 0x0001c01802007387 */ /* 0x020fe20000100c00 */
[----:B------:R-:W-:-:S03]  /*0a60*/  VIADD R3, R3, 0x50 ;  /* 0x0000005003037836 */ /* 0x000fc60000000000 */
[----:B------:R-:W-:Y:S04]  /*0a70*/  STL.128 [R2+0x1d0], R28 ;  /* 0x0001d01c02007387 */ /* 0x000fe80000100c00 */
[----:B------:R-:W-:Y:S04]  /*0a80*/  STL.128 [R2+0x1e0], R32 ;  /* 0x0001e02002007387 */ /* 0x000fe80000100c00 */
[----:B------:R-:W-:Y:S04]  /*0a90*/  STL.128 [R2+0x220], R16 ;  /* 0x0002201002007387 */ /* 0x000fe80000100c00 */
[----:B---3--:R-:W-:Y:S04]  /*0aa0*/  STL.128 [R2+0x1f0], R4 ;  /* 0x0001f00402007387 */ /* 0x008fe80000100c00 */
[----:B----4-:R-:W-:Y:S04]  /*0ab0*/  STL.128 [R2+0x200], R8 ;  /* 0x0002000802007387 */ /* 0x010fe80000100c00 */
[----:B--2---:R-:W-:Y:S04]  /*0ac0*/  STL.128 [R2+0x210], R12 ;  /* 0x0002100c02007387 */ /* 0x004fe80000100c00 */
[----:B------:R0:W-:Y:S02]  /*0ad0*/  STL.128 [R2+0x230], R20 ;  /* 0x0002301402007387 */ /* 0x0001e40000100c00 */
[----:B0-----:R-:W-:Y:S01]  /*0ae0*/  VIADD R2, R2, 0x280 ;  /* 0x0000028002027836 */ /* 0x001fe20000000000 */
[----:B------:R-:W-:Y:S06]  /*0af0*/  BRA.U UP0, `(.L_x_0) ;  /* 0xfffffff500e87547 */ /* 0x000fec000b83ffff */
[----:B------:R-:W2:Y:S01]  /*0b00*/  LDL R4, [R1] ;  /* 0x0000000001047983 */ /* 0x000ea20000100800 */
[----:B------:R-:W-:Y:S02]  /*0b10*/  CS2R R2, SRZ ;  /* 0x0000000000027805 */ /* 0x000fe4000001ff00 */
[----:B--2---:R-:W-:-:S04]  /*0b20*/  FSETP.GT.AND P0, PT, R4, RZ, PT ;  /* 0x000000ff0400720b */ /* 0x004fc80003f04000 */
[----:B------:R-:W-:-:S09]  /*0b30*/  FSEL R4, R4, -R4, P0 ;  /* 0x8000000404047208 */ /* 0x000fd20000000000 */
.L_x_1:
[----:B------:R-:W2:Y:S04]  /*0b40*/  LDL R16, [R0+-0x40] ;  /* 0xffffc00000107983 */ /* 0x000ea80000100800 */
[----:B------:R-:W3:Y:S04]  /*0b50*/  LDL R17, [R0+-0x38] ;  /* 0xffffc80000117983 */ /* 0x000ee80000100800 */
[----:B------:R-:W4:Y:S04]  /*0b60*/  LDL R18, [R0+-0x30] ;  /* 0xffffd00000127983 */ /* 0x000f280000100800 */
[----:B------:R-:W5:Y:S04]  /*0b70*/  LDL R20, [R0+-0x28] ;  /* 0xffffd80000147983 */ /* 0x000f680000100800 */
[----:B------:R-:W5:Y:S04]  /*0b80*/  LDL R21, [R0+-0x20] ;  /* 0xffffe00000157983 */ /* 0x000f680000100800 */
[----:B------:R-:W5:Y:S04]  /*0b90*/  LDL R15, [R0+-0x18] ;  /* 0xffffe800000f7983 */ /* 0x000f680000100800 */
[----:B------:R-:W5:Y:S04]  /*0ba0*/  LDL R14, [R0+-0x10] ;  /* 0xfffff000000e7983 */ /* 0x000f680000100800 */
[----:B------:R-:W5:Y:S04]  /*0bb0*/  LDL R5, [R0+-0x8] ;  /* 0xfffff80000057983 */ /* 0x000f680000100800 */
[----:B------:R-:W5:Y:S04]  /*0bc0*/  LDL R6, [R0] ;  /* 0x0000000000067983 */ /* 0x000f680000100800 */
[----:B------:R-:W5:Y:S04]  /*0bd0*/  LDL R7, [R0+0x8] ;  /* 0x0000080000077983 */ /* 0x000f680000100800 */
[----:B------:R-:W5:Y:S04]  /*0be0*/  LDL R8, [R0+0x10] ;  /* 0x0000100000087983 */ /* 0x000f680000100800 */
[----:B------:R-:W5:Y:S04]  /*0bf0*/  LDL R9, [R0+0x18] ;  /* 0x0000180000097983 */ /* 0x000f680000100800 */
[----:B------:R-:W5:Y:S04]  /*0c00*/  LDL R10, [R0+0x20] ;  /* 0x00002000000a7983 */ /* 0x000f680000100800 */
[----:B------:R-:W5:Y:S04]  /*0c10*/  LDL R11, [R0+0x28] ;  /* 0x00002800000b7983 */ /* 0x000f680000100800 */
[----:B------:R-:W5:Y:S04]  /*0c20*/  LDL R12, [R0+0x30] ;  /* 0x00003000000c7983 */ /* 0x000f680000100800 */
[----:B------:R0:W5:Y:S02]  /*0c30*/  LDL R13, [R0+0x38] ;  /* 0x00003800000d7983 */ /* 0x0001640000100800 */
[----:B0-----:R-:W-:Y:S01]  /*0c40*/  VIADD R0, R0, 0x80 ;  /* 0x0000008000007836 */ /* 0x001fe20000000000 */
[----:B--2---:R-:W-:-:S04]  /*0c50*/  FSETP.GT.AND P0, PT, R16, RZ, PT ;  /* 0x000000ff1000720b */ /* 0x004fc80003f04000 */
[----:B------:R-:W-:Y:S02]  /*0c60*/  FSEL R19, R16, -R16, P0 ;  /* 0x8000001010137208 */ /* 0x000fe40000000000 */
[----:B---3--:R-:W-:Y:S02]  /*0c70*/  FSETP.GT.AND P0, PT, R17, RZ, PT ;  /* 0x000000ff1100720b */ /* 0x008fe40003f04000 */
[-C--:B------:R-:W-:Y:S02]  /*0c80*/  FSETP.GT.AND P2, PT, R19, R4.reuse, PT ;  /* 0x000000041300720b */ /* 0x080fe40003f44000 */
[----:B------:R-:W-:Y:S02]  /*0c90*/  FSEL R17, R17, -R17, P0 ;  /* 0x8000001111117208 */ /* 0x000fe40000000000 */
[----:B------:R-:W-:Y:S02]  /*0ca0*/  FSEL R4, R19, R4, P2 ;  /* 0x0000000413047208 */ /* 0x000fe40001000000 */
[----:B----4-:R-:W-:-:S02]  /*0cb0*/  FSETP.GT.AND P0, PT, R18, RZ, PT ;  /* 0x000000ff1200720b */ /* 0x010fc40003f04000 */
[----:B------:R-:W-:Y:S02]  /*0cc0*/  FSETP.GT.AND P3, PT, R17, R4, PT ;  /* 0x000000041100720b */ /* 0x000fe40003f64000 */
[----:B------:R-:W-:Y:S02]  /*0cd0*/  SEL R2, R3, R2, P2 ;  /* 0x0000000203027207 */ /* 0x000fe40001000000 */
[----:B------:R-:W-:Y:S02]  /*0ce0*/  FSEL R4, R17, R4, P3 ;  /* 0x0000000411047208 */ /* 0x000fe40001800000 */
[----:B------:R-:W-:Y:S02]  /*0cf0*/  FSEL R17, R18, -R18, P0 ;  /* 0x8000001212117208 */ /* 0x000fe40000000000 */
[----:B-----5:R-:W-:Y:S02]  /*0d00*/  FSETP.GT.AND P0, PT, R20, RZ, PT ;  /* 0x000000ff1400720b */ /* 0x020fe40003f04000 */
[----:B------:R-:W-:-:S02]  /*0d10*/  FSETP.GT.AND P4, PT, R17, R4, PT ;  /* 0x000000041100720b */ /* 0x000fc40003f84000 */
[----:B------:R-:W-:Y:S01]  /*0d20*/  FSETP.GT.AND P1, PT, R15, RZ, PT ;  /* 0x000000ff0f00720b */ /* 0x000fe20003f24000 */
[----:B------:R-:W-:Y:S01]  /*0d30*/  @P3 VIADD R2, R3, 0x1 ;  /* 0x0000000103023836 */ /* 0x000fe20000000000 */
[----:B------:R-:W-:Y:S02]  /*0d40*/  FSEL R4, R17, R4, P4 ;  /* 0x0000000411047208 */ /* 0x000fe40002000000 */
[----:B------:R-:W-:Y:S02]  /*0d50*/  FSEL R17, R20, -R20, P0 ;  /* 0x8000001414117208 */ /* 0x000fe40000000000 */
[----:B------:R-:W-:Y:S02]  /*0d60*/  FSETP.GT.AND P0, PT, R21, RZ, PT ;  /* 0x000000ff1500720b */ /* 0x000fe40003f04000 */
[-C--:B------:R-:W-:Y:S02]  /*0d70*/  FSETP.GT.AND P5, PT, R17, R4.reuse, PT ;  /* 0x000000041100720b */ /* 0x080fe40003fa4000 */
[----:B------:R-:W-:Y:S01]  /*0d80*/  FSEL R21, R21, -R21, P0 ;  /* 0x8000001515157208 */ /* 0x000fe20000000000 */
[----:B------:R-:W-:Y:S01]  /*0d90*/  @P4 VIADD R2, R3, 0x2 ;  /* 0x0000000203024836 */ /* 0x000fe20000000000 */
[----:B------:R-:W-:-:S02]  /*0da0*/  FSEL R4, R17, R4, P5 ;  /* 0x0000000411047208 */ /* 0x000fc40002800000 */
[----:B------:R-:W-:Y:S02]  /*0db0*/  FSEL R15, R15, -R15, P1 ;  /* 0x8000000f0f0f7208 */ /* 0x000fe40000800000 */
[CC--:B------:R-:W-:Y:S02]  /*0dc0*/  FSETP.GT.AND P0, PT, R21.reuse, R4.reuse, PT ;  /* 0x000000041500720b */ /* 0x0c0fe40003f04000 */
[----:B------:R-:W-:Y:S02]  /*0dd0*/  FSETP.GT.AND P6, PT, R14, RZ, PT ;  /* 0x000000ff0e00720b */ /* 0x000fe40003fc4000 */
[----:B------:R-:W-:Y:S01]  /*0de0*/  FSEL R4, R21, R4, P0 ;  /* 0x0000000415047208 */ /* 0x000fe20000000000 */
[----:B------:R-:W-:-:S03]  /*0df0*/  @P5 VIADD R2, R3, 0x3 ;  /* 0x0000000303025836 */ /* 0x000fc60000000000 */
[----:B------:R-:W-:-:S04]  /*0e00*/  FSETP.GT.AND P1, PT, R15, R4, PT ;  /* 0x000000040f00720b */ /* 0x000fc80003f24000 */
[----:B------:R-:W-:Y:S01]  /*0e10*/  FSEL R4, R15, R4, P1 ;  /* 0x000000040f047208 */ /* 0x000fe20000800000 */
[----:B------:R-:W-:Y:S01]  /*0e20*/  @P0 VIADD R2, R3, 0x4 ;  /* 0x0000000403020836 */ /* 0x000fe20000000000 */
[----:B------:R-:W-:Y:S02]  /*0e30*/  FSEL R15, R14, -R14, P6 ;  /* 0x8000000e0e0f7208 */ /* 0x000fe40003000000 */
[----:B------:R-:W-:Y:S02]  /*0e40*/  FSETP.GT.AND P6, PT, R5, RZ, PT ;  /* 0x000000ff0500720b */ /* 0x000fe40003fc4000 */
[-C--:B------:R-:W-:Y:S02]  /*0e50*/  FSETP.GT.AND P2, PT, R15, R4.reuse, PT ;  /* 0x000000040f00720b */ /* 0x080fe40003f44000 */
[----:B------:R-:W-:Y:S01]  /*0e60*/  FSEL R5, R5, -R5, P6 ;  /* 0x8000000505057208 */ /* 0x000fe20003000000 */
[----:B------:R-:W-:Y:S01]  /*0e70*/  @P1 VIADD R2, R3, 0x5 ;  /* 0x0000000503021836 */ /* 0x000fe20000000000 */
[----:B------:R-:W-:-:S02]  /*0e80*/  FSEL R4, R15, R4, P2 ;  /* 0x000000040f047208 */ /* 0x000fc40001000000 */
[----:B------:R-:W-:Y:S02]  /*0e90*/  FSETP.GT.AND P6, PT, R6, RZ, PT ;  /* 0x000000ff0600720b */ /* 0x000fe40003fc4000 */
        /* <DEDUP_REMOVED lines=9> */
[C---:B------:R-:W-:Y:S02]  /*0f30*/  FSETP.GT.AND P6, PT, R8.reuse, RZ, PT ;  /* 0x000000ff0800720b */ /* 0x040fe40003fc4000 */
[C---:B------:R-:W-:Y:S02]  /*0f40*/  FSETP.GT.AND P5, PT, R7.reuse, R4, PT ;  /* 0x000000040700720b */ /* 0x040fe40003fa4000 */
[----:B------:R-:W-:Y:S02]  /*0f50*/  FSEL R5, R8, -R8, P6 ;  /* 0x8000000808057208 */ /* 0x000fe40003000000 */
[----:B------:R-:W-:Y:S01]  /*0f60*/  FSEL R4, R7, R4, P5 ;  /* 0x0000000407047208 */ /* 0x000fe20002800000 */
[----:B------:R-:W-:Y:S01]  /*0f70*/  @P4 VIADD R2, R3, 0x8 ;  /* 0x0000000803024836 */ /* 0x000fe20000000000 */
[----:B------:R-:W-:Y:S02]  /*0f80*/  FSETP.GT.AND P6, PT, R9, RZ, PT ;  /* 0x000000ff0900720b */ /* 0x000fe40003fc4000 */
[----:B------:R-:W-:-:S02]  /*0f90*/  FSETP.GT.AND P0, PT, R5, R4, PT ;  /* 0x000000040500720b */ /* 0x000fc40003f04000 */
[----:B------:R-:W-:Y:S02]  /*0fa0*/  FSEL R9, R9, -R9, P6 ;  /* 0x8000000909097208 */ /* 0x000fe40003000000 */
[----:B------:R-:W-:Y:S01]  /*0fb0*/  FSEL R4, R5, R4, P0 ;  /* 0x0000000405047208 */ /* 0x000fe20000000000 */
[----:B------:R-:W-:Y:S01]  /*0fc0*/  @P5 VIADD R2, R3, 0x9 ;  /* 0x0000000903025836 */ /* 0x000fe20000000000 */
[C---:B------:R-:W-:Y:S02]  /*0fd0*/  FSETP.GT.AND P6, PT, R10.reuse, RZ, PT ;  /* 0x000000ff0a00720b */ /* 0x040fe40003fc4000 */
[C---:B------:R-:W-:Y:S02]  /*0fe0*/  FSETP.GT.AND P1, PT, R9.reuse, R4, PT ;  /* 0x000000040900720b */ /* 0x040fe40003f24000 */
[----:B------:R-:W-:Y:S02]  /*0ff0*/  FSEL R5, R10, -R10, P6 ;  /* 0x8000000a0a057208 */ /* 0x000fe40003000000 */
[----:B------:R-:W-:Y:S01]  /*1000*/  FSEL R4, R9, R4, P1 ;  /* 0x0000000409047208 */ /* 0x000fe20000800000 */
[----:B------:R-:W-:Y:S01]  /*1010*/  @P0 VIADD R2, R3, 0xa ;  /* 0x0000000a03020836 */ /* 0x000fe20000000000 */
[----:B------:R-:W-:-:S02]  /*1020*/  FSETP.GT.AND P6, PT, R11, RZ, PT ;  /* 0x000000ff0b00720b */ /* 0x000fc40003fc4000 */
[-C--:B------:R-:W-:Y:S02]  /*1030*/  FSETP.GT.AND P2, PT, R5, R4.reuse, PT ;  /* 0x000000040500720b */ /* 0x080fe40003f44000 */
[----:B------:R-:W-:Y:S02]  /*1040*/  FSEL R11, R11, -R11, P6 ;  /* 0x8000000b0b0b7208 */ /* 0x000fe40003000000 */
[----:B------:R-:W-:Y:S01]  /*1050*/  FSEL R4, R5, R4, P2 ;  /* 0x0000000405047208 */ /* 0x000fe20001000000 */
[----:B------:R-:W-:Y:S01]  /*1060*/  @P1 VIADD R2, R3, 0xb ;  /* 0x0000000b03021836 */ /* 0x000fe20000000000 */
[C---:B------:R-:W-:Y:S02]  /*1070*/  FSETP.GT.AND P6, PT, R12.reuse, RZ, PT ;  /* 0x000000ff0c00720b */ /* 0x040fe40003fc4000 */
[----:B------:R-:W-:Y:S02]  /*1080*/  FSETP.GT.AND P3, PT, R11, R4, PT ;  /* 0x000000040b00720b */ /* 0x000fe40003f64000 */
[----:B------:R-:W-:-:S02]  /*1090*/  FSEL R5, R12, -R12, P6 ;  /* 0x8000000c0c057208 */ /* 0x000fc40003000000 */
[----:B------:R-:W-:Y:S01]  /*10a0*/  FSEL R4, R11, R4, P3 ;  /* 0x000000040b047208 */ /* 0x000fe20001800000 */
[----:B------:R-:W-:Y:S01]  /*10b0*/  @P2 VIADD R2, R3, 0xc ;  /* 0x0000000c03022836 */ /* 0x000fe20000000000 */
[----:B------:R-:W-:Y:S02]  /*10c0*/  FSETP.GT.AND P5, PT, R13, RZ, PT ;  /* 0x000000ff0d00720b */ /* 0x000fe40003fa4000 */
[-C--:B------:R-:W-:Y:S02]  /*10d0*/  FSETP.GT.AND P4, PT, R5, R4.reuse, PT ;  /* 0x000000040500720b */ /* 0x080fe40003f84000 */
[----:B------:R-:W-:Y:S02]  /*10e0*/  FSEL R13, R13, -R13, P5 ;  /* 0x8000000d0d0d7208 */ /* 0x000fe40002800000 */
[----:B------:R-:W-:Y:S01]  /*10f0*/  FSEL R4, R5, R4, P4 ;  /* 0x0000000405047208 */ /* 0x000fe20002000000 */
[----:B------:R-:W-:-:S03]  /*1100*/  @P3 VIADD R2, R3, 0xd ;  /* 0x0000000d03023836 */ /* 0x000fc60000000000 */
[----:B------:R-:W-:-:S04]  /*1110*/  FSETP.GT.AND P0, PT, R13, R4, PT ;  /* 0x000000040d00720b */ /* 0x000fc80003f04000 */
[----:B------:R-:W-:Y:S01]  /*1120*/  FSEL R4, R13, R4, P0 ;  /* 0x000000040d047208 */ /* 0x000fe20000000000 */
[----:B------:R-:W-:-:S08]  /*1130*/  @P4 VIADD R2, R3, 0xe ;  /* 0x0000000e03024836 */ /* 0x000fd00000000000 */
[C---:B------:R-:W-:Y:S02]  /*1140*/  @P0 VIADD R2, R3.reuse, 0xf ;  /* 0x0000000f03020836 */ /* 0x040fe40000000000 */
[----:B------:R-:W-:-:S05]  /*1150*/  VIADD R3, R3, 0x10 ;  /* 0x0000001003037836 */ /* 0x000fca0000000000 */
[----:B------:R-:W-:-:S13]  /*1160*/  ISETP.NE.AND P1, PT, R3, 0x800, PT ;  /* 0x000008000300780c */ /* 0x000fda0003f25270 */
[----:B------:R-:W-:Y:S05]  /*1170*/  @P1 BRA `(.L_x_1) ;  /* 0xfffffff800701947 */ /* 0x000fea000383ffff */
[----:B------:R-:W0:Y:S01]  /*1180*/  LDC.64 R4, c[0x0][0x388] ;  /* 0x0000e200ff047b82 */ /* 0x000e220000000a00 */
[----:B------:R-:W-:Y:S02]  /*1190*/  IMAD R2, R2, 0xbb80, RZ ;  /* 0x0000bb8002027824 */ /* 0x000fe400078e02ff */
[----:B------:R-:W-:-:S03]  /*11a0*/  IMAD.MOV.U32 R3, RZ, RZ, RZ ;  /* 0x000000ffff037224 */ /* 0x000fc600078e00ff */
[----:B------:R-:W-:-:S04]  /*11b0*/  SHF.R.U32.HI R2, RZ, 0xc, R2 ;  /* 0x0000000cff027819 */ /* 0x000fc80000011602 */
[----:B------:R-:W-:Y:S01]  /*11c0*/  I2FP.F32.U32 R2, R2 ;  /* 0x0000000200027245 */ /* 0x000fe20000201000 */
[----:B0-----:R-:W-:-:S05]  /*11d0*/  IMAD.WIDE R36, R36, 0x8, R4 ;  /* 0x0000000824247825 */ /* 0x001fca00078e0204 */
[----:B------:R-:W-:Y:S01]  /*11e0*/  STG.E.64 desc[UR8][R36.64], R2 ;  /* 0x0000000224007986 */ /* 0x000fe2000c101b08 */
[----:B------:R-:W-:Y:S05]  /*11f0*/  EXIT ;  /* 0x000000000000794d */ /* 0x000fea0003800000 */
.L_x_2:
[----:B------:R-:W-:-:S00]  /*1200*/  BRA `(.L_x_2) ;  /* 0xfffffffc00fc7947 */ /* 0x000fc0000383ffff */
[----:B------:R-:W-:-:S00]  /*1210*/  NOP ;  /* 0x0000000000007918 */ /* 0x000fc00000000000 */
        /* <DEDUP_REMOVED lines=14> */
.L_x_3:


//--------------------- .nv.shared.reserved.0     --------------------------
	.section	.nv.shared.reserved.0,"aw",@nobits
	.weak		__nv_reservedSMEM_offset_0_alias
	.size		__nv_reservedSMEM_offset_0_alias, 0, 64
	.other		__nv_reservedSMEM_offset_0_alias,@"STO_CUDA_RESERVED_SHARED STV_DEFAULT"
__nv_reservedSMEM_offset_0_alias:
	.zero		0
	.zero		64


//--------------------- .nv.constant0._Z6all_inP6float2S0_ --------------------------
	.section	.nv.constant0._Z6all_inP6float2S0_,"a",@progbits
	.sectionflags	@""
	.align	4
.nv.constant0._Z6all_inP6float2S0_:
	.zero		912


//--------------------- SYMBOLS --------------------------

	.type		.nv.reservedSmem.offset0,@object
	.size		.nv.reservedSmem.offset0,0x4
